//
// Generated by NVIDIA NVVM Compiler
//
// Compiler Build ID: CL-36424714
// Cuda compilation tools, release 13.0, V13.0.88
// Based on NVVM 20.0.0
//

.version 9.0
.target sm_100
.address_size 64

	// .globl	_Z5flopsifPfS_

.visible .entry _Z5flopsifPfS_(
	.param .u32 _Z5flopsifPfS__param_0,
	.param .f32 _Z5flopsifPfS__param_1,
	.param .u64 .ptr .align 1 _Z5flopsifPfS__param_2,
	.param .u64 .ptr .align 1 _Z5flopsifPfS__param_3
)
{
	.reg .pred 	%p<4>;
	.reg .b32 	%r<6>;
	.reg .b32 	%f<5>;
	.reg .b64 	%rd<8>;

	ld.param.u32 	%r2, [_Z5flopsifPfS__param_0];
	ld.param.f32 	%f1, [_Z5flopsifPfS__param_1];
	ld.param.u64 	%rd1, [_Z5flopsifPfS__param_2];
	ld.param.u64 	%rd2, [_Z5flopsifPfS__param_3];
	mov.u32 	%r3, %ctaid.x;
	mov.u32 	%r4, %ntid.x;
	mov.u32 	%r5, %tid.x;
	mad.lo.s32 	%r1, %r3, %r4, %r5;
	setp.neu.f32 	%p1, %f1, 0f40000000;
	setp.ge.s32 	%p2, %r1, %r2;
	or.pred  	%p3, %p2, %p1;
	@%p3 bra 	$L__BB0_2;
	cvta.to.global.u64 	%rd3, %rd1;
	cvta.to.global.u64 	%rd4, %rd2;
	mul.wide.s32 	%rd5, %r1, 4;
	add.s64 	%rd6, %rd3, %rd5;
	ld.global.f32 	%f2, [%rd6];
	add.s64 	%rd7, %rd4, %rd5;
	ld.global.f32 	%f3, [%rd7];
	fma.rn.f32 	%f4, %f2, 0f40000000, %f3;
	st.global.f32 	[%rd7], %f4;
$L__BB0_2:
	ret;

}
	// .globl	_Z4iopsiiPiS_
.visible .entry _Z4iopsiiPiS_(
	.param .u32 _Z4iopsiiPiS__param_0,
	.param .u32 _Z4iopsiiPiS__param_1,
	.param .u64 .ptr .align 1 _Z4iopsiiPiS__param_2,
	.param .u64 .ptr .align 1 _Z4iopsiiPiS__param_3
)
{
	.reg .pred 	%p<2>;
	.reg .b32 	%r<10>;
	.reg .b64 	%rd<8>;

	ld.param.u32 	%r3, [_Z4iopsiiPiS__param_0];
	ld.param.u32 	%r2, [_Z4iopsiiPiS__param_1];
	ld.param.u64 	%rd1, [_Z4iopsiiPiS__param_2];
	ld.param.u64 	%rd2, [_Z4iopsiiPiS__param_3];
	mov.u32 	%r4, %ctaid.x;
	mov.u32 	%r5, %ntid.x;
	mov.u32 	%r6, %tid.x;
	mad.lo.s32 	%r1, %r4, %r5, %r6;
	setp.ge.s32 	%p1, %r1, %r3;
	@%p1 bra 	$L__BB1_2;
	cvta.to.global.u64 	%rd3, %rd1;
	cvta.to.global.u64 	%rd4, %rd2;
	mul.wide.s32 	%rd5, %r1, 4;
	add.s64 	%rd6, %rd3, %rd5;
	ld.global.u32 	%r7, [%rd6];
	add.s64 	%rd7, %rd4, %rd5;
	ld.global.u32 	%r8, [%rd7];
	mad.lo.s32 	%r9, %r7, %r2, %r8;
	st.global.u32 	[%rd7], %r9;
$L__BB1_2:
	ret;

}


// ===== COMPILED SASS (sm_100) =====

	.target	sm_100

	.elftype	@"ET_EXEC"


//--------------------- .note.nv.tkinfo           --------------------------
	.section	.note.nv.tkinfo,"",@"SHT_NOTE"
	.sectionflags	@"SHF_NOTE_NV_TKINFO"
	.tkinfo
        /*0018*/ 	.word	0x00000002
        /*0030*/ 	.string	""
        /*0030*/ 	.string	"ptxas"
        /*0030*/ 	.string	"Cuda compilation tools, release 13.0, V13.0.88"
        /*0030*/ 	.string	"Build cuda_13.0.r13.0/compiler.36424714_0"
        /*0030*/ 	.string	"-arch sm_100 -m 64 "



//--------------------- .note.nv.cuinfo           --------------------------
	.section	.note.nv.cuinfo,"",@"SHT_NOTE"
	.sectionflags	@"SHF_NOTE_NV_CUINFO"
        /*0018*/ 	.short	0x0002
        /*001a*/ 	.short	0x0064
        /*001c*/ 	.short	0x0082
	.zero		2


//--------------------- .nv.info                  --------------------------
	.section	.nv.info,"",@"SHT_CUDA_INFO"
	.align	4


	//----- nvinfo : EIATTR_REGCOUNT
	.align		4
        /*0000*/ 	.byte	0x04, 0x2f
        /*0002*/ 	.short	(.L_1 - .L_0)
	.align		4
.L_0:
        /*0004*/ 	.word	index@(_Z5flopsifPfS_)
        /*0008*/ 	.word	0x0000000a


	//----- nvinfo : EIATTR_FRAME_SIZE
	.align		4
.L_1:
        /*000c*/ 	.byte	0x04, 0x11
        /*000e*/ 	.short	(.L_3 - .L_2)
	.align		4
.L_2:
        /*0010*/ 	.word	index@(_Z5flopsifPfS_)
        /*0014*/ 	.word	0x00000000


	//----- nvinfo : EIATTR_REGCOUNT
	.align		4
.L_3:
        /*0018*/ 	.byte	0x04, 0x2f
        /*001a*/ 	.short	(.L_5 - .L_4)
	.align		4
.L_4:
        /*001c*/ 	.word	index@(_Z4iopsiiPiS_)
        /*0020*/ 	.word	0x0000000a


	//----- nvinfo : EIATTR_FRAME_SIZE
	.align		4
.L_5:
        /*0024*/ 	.byte	0x04, 0x11
        /*0026*/ 	.short	(.L_7 - .L_6)
	.align		4
.L_6:
        /*0028*/ 	.word	index@(_Z4iopsiiPiS_)
        /*002c*/ 	.word	0x00000000


	//----- nvinfo : EIATTR_MIN_STACK_SIZE
	.align		4
.L_7:
        /*0030*/ 	.byte	0x04, 0x12
        /*0032*/ 	.short	(.L_9 - .L_8)
	.align		4
.L_8:
        /*0034*/ 	.word	index@(_Z4iopsiiPiS_)
        /*0038*/ 	.word	0x00000000


	//----- nvinfo : EIATTR_MIN_STACK_SIZE
	.align		4
.L_9:
        /*003c*/ 	.byte	0x04, 0x12
        /*003e*/ 	.short	(.L_11 - .L_10)
	.align		4
.L_10:
        /*0040*/ 	.word	index@(_Z5flopsifPfS_)
        /*0044*/ 	.word	0x00000000
.L_11:


//--------------------- .nv.compat                --------------------------
	.section	.nv.compat,"",@"SHT_CUDA_COMPAT_INFO"
	.align	4
        /*0000*/ 	.byte	0x02, 0x09, 0x00, 0x00, 0x02, 0x02, 0x01, 0x00, 0x02, 0x05, 0x05, 0x00, 0x03, 0x07, 0x01, 0x01
        /*0010*/ 	.byte	0x02, 0x03, 0x00, 0x00, 0x02, 0x06, 0x01, 0x00, 0x04, 0x0b, 0x08, 0x00, 0x01, 0x00, 0x00, 0x00
        /*0020*/ 	.byte	0x00, 0x00, 0x00, 0x00


//--------------------- .nv.info._Z4iopsiiPiS_    --------------------------
	.section	.nv.info._Z4iopsiiPiS_,"",@"SHT_CUDA_INFO"
	.sectionflags	@""
	.align	4


	//----- nvinfo : EIATTR_CUDA_API_VERSION
	.align		4
        /*0000*/ 	.byte	0x04, 0x37
        /*0002*/ 	.short	(.L_13 - .L_12)
.L_12:
        /*0004*/ 	.word	0x00000082


	//----- nvinfo : EIATTR_KPARAM_INFO
	.align		4
.L_13:
        /*0008*/ 	.byte	0x04, 0x17
        /*000a*/ 	.short	(.L_15 - .L_14)
.L_14:
        /*000c*/ 	.word	0x00000000
        /*0010*/ 	.short	0x0003
        /*0012*/ 	.short	0x0010
        /*0014*/ 	.byte	0x00, 0xf5, 0x21, 0x00


	//----- nvinfo : EIATTR_KPARAM_INFO
	.align		4
.L_15:
        /*0018*/ 	.byte	0x04, 0x17
        /*001a*/ 	.short	(.L_17 - .L_16)
.L_16:
        /*001c*/ 	.word	0x00000000
        /*0020*/ 	.short	0x0002
        /*0022*/ 	.short	0x0008
        /*0024*/ 	.byte	0x00, 0xf5, 0x21, 0x00


	//----- nvinfo : EIATTR_KPARAM_INFO
	.align		4
.L_17:
        /*0028*/ 	.byte	0x04, 0x17
        /*002a*/ 	.short	(.L_19 - .L_18)
.L_18:
        /*002c*/ 	.word	0x00000000
        /*0030*/ 	.short	0x0001
        /*0032*/ 	.short	0x0004
        /*0034*/ 	.byte	0x00, 0xf0, 0x11, 0x00


	//----- nvinfo : EIATTR_KPARAM_INFO
	.align		4
.L_19:
        /*0038*/ 	.byte	0x04, 0x17
        /*003a*/ 	.short	(.L_21 - .L_20)
.L_20:
        /*003c*/ 	.word	0x00000000
        /*0040*/ 	.short	0x0000
        /*0042*/ 	.short	0x0000
        /*0044*/ 	.byte	0x00, 0xf0, 0x11, 0x00


	//----- nvinfo : EIATTR_SPARSE_MMA_MASK
	.align		4
.L_21:
        /*0048*/ 	.byte	0x03, 0x50
        /*004a*/ 	.short	0x0000


	//----- nvinfo : EIATTR_MAXREG_COUNT
	.align		4
        /*004c*/ 	.byte	0x03, 0x1b
        /*004e*/ 	.short	0x00ff


	//----- nvinfo : EIATTR_MERCURY_ISA_VERSION
	.align		4
        /*0050*/ 	.byte	0x03, 0x5f
        /*0052*/ 	.short	0x0101


	//----- nvinfo : EIATTR_VRC_CTA_INIT_COUNT
	.align		4
        /*0054*/ 	.byte	0x02, 0x4a
	.zero		1
	.zero		1


	//----- nvinfo : EIATTR_EXIT_INSTR_OFFSETS
	.align		4
        /*0058*/ 	.byte	0x04, 0x1c
        /*005a*/ 	.short	(.L_23 - .L_22)


	//   ....[0]....
.L_22:
        /*005c*/ 	.word	0x00000070


	//   ....[1]....
        /*0060*/ 	.word	0x00000120


	//----- nvinfo : EIATTR_CBANK_PARAM_SIZE
	.align		4
.L_23:
        /*0064*/ 	.byte	0x03, 0x19
        /*0066*/ 	.short	0x0018


	//----- nvinfo : EIATTR_PARAM_CBANK
	.align		4
        /*0068*/ 	.byte	0x04, 0x0a
        /*006a*/ 	.short	(.L_25 - .L_24)
	.align		4
.L_24:
        /*006c*/ 	.word	index@(.nv.constant0._Z4iopsiiPiS_)
        /*0070*/ 	.short	0x0380
        /*0072*/ 	.short	0x0018


	//----- nvinfo : EIATTR_SW_WAR
	.align		4
.L_25:
        /*0074*/ 	.byte	0x04, 0x36
        /*0076*/ 	.short	(.L_27 - .L_26)
.L_26:
        /*0078*/ 	.word	0x00000008
.L_27:


//--------------------- .nv.info._Z5flopsifPfS_   --------------------------
	.section	.nv.info._Z5flopsifPfS_,"",@"SHT_CUDA_INFO"
	.sectionflags	@""
	.align	4


	//----- nvinfo : EIATTR_CUDA_API_VERSION
	.align		4
        /*0000*/ 	.byte	0x04, 0x37
        /*0002*/ 	.short	(.L_29 - .L_28)
.L_28:
        /*0004*/ 	.word	0x00000082


	//----- nvinfo : EIATTR_KPARAM_INFO
	.align		4
.L_29:
        /*0008*/ 	.byte	0x04, 0x17
        /*000a*/ 	.short	(.L_31 - .L_30)
.L_30:
        /*000c*/ 	.word	0x00000000
        /*0010*/ 	.short	0x0003
        /*0012*/ 	.short	0x0010
        /*0014*/ 	.byte	0x00, 0xf5, 0x21, 0x00


	//----- nvinfo : EIATTR_KPARAM_INFO
	.align		4
.L_31:
        /*0018*/ 	.byte	0x04, 0x17
        /*001a*/ 	.short	(.L_33 - .L_32)
.L_32:
        /*001c*/ 	.word	0x00000000
        /*0020*/ 	.short	0x0002
        /*0022*/ 	.short	0x0008
        /*0024*/ 	.byte	0x00, 0xf5, 0x21, 0x00


	//----- nvinfo : EIATTR_KPARAM_INFO
	.align		4
.L_33:
        /*0028*/ 	.byte	0x04, 0x17
        /*002a*/ 	.short	(.L_35 - .L_34)
.L_34:
        /*002c*/ 	.word	0x00000000
        /*0030*/ 	.short	0x0001
        /*0032*/ 	.short	0x0004
        /*0034*/ 	.byte	0x00, 0xf0, 0x11, 0x00


	//----- nvinfo : EIATTR_KPARAM_INFO
	.align		4
.L_35:
        /*0038*/ 	.byte	0x04, 0x17
        /*003a*/ 	.short	(.L_37 - .L_36)
.L_36:
        /*003c*/ 	.word	0x00000000
        /*0040*/ 	.short	0x0000
        /*0042*/ 	.short	0x0000
        /*0044*/ 	.byte	0x00, 0xf0, 0x11, 0x00


	//----- nvinfo : EIATTR_SPARSE_MMA_MASK
	.align		4
.L_37:
        /*0048*/ 	.byte	0x03, 0x50
        /*004a*/ 	.short	0x0000


	//----- nvinfo : EIATTR_MAXREG_COUNT
	.align		4
        /*004c*/ 	.byte	0x03, 0x1b
        /*004e*/ 	.short	0x00ff


	//----- nvinfo : EIATTR_MERCURY_ISA_VERSION
	.align		4
        /*0050*/ 	.byte	0x03, 0x5f
        /*0052*/ 	.short	0x0101


	//----- nvinfo : EIATTR_VRC_CTA_INIT_COUNT
	.align		4
        /*0054*/ 	.byte	0x02, 0x4a
	.zero		1
	.zero		1


	//----- nvinfo : EIATTR_EXIT_INSTR_OFFSETS
	.align		4
        /*0058*/ 	.byte	0x04, 0x1c
        /*005a*/ 	.short	(.L_39 - .L_38)


	//   ....[0]....
.L_38:
        /*005c*/ 	.word	0x00000080


	//   ....[1]....
        /*0060*/ 	.word	0x00000120


	//----- nvinfo : EIATTR_CBANK_PARAM_SIZE
	.align		4
.L_39:
        /*0064*/ 	.byte	0x03, 0x19
        /*0066*/ 	.short	0x0018


	//----- nvinfo : EIATTR_PARAM_CBANK
	.align		4
        /*0068*/ 	.byte	0x04, 0x0a
        /*006a*/ 	.short	(.L_41 - .L_40)
	.align		4
.L_40:
        /*006c*/ 	.word	index@(.nv.constant0._Z5flopsifPfS_)
        /*0070*/ 	.short	0x0380
        /*0072*/ 	.short	0x0018


	//----- nvinfo : EIATTR_SW_WAR
	.align		4
.L_41:
        /*0074*/ 	.byte	0x04, 0x36
        /*0076*/ 	.short	(.L_43 - .L_42)
.L_42:
        /*0078*/ 	.word	0x00000008
.L_43:


//--------------------- .nv.callgraph             --------------------------
	.section	.nv.callgraph,"",@"SHT_CUDA_CALLGRAPH"
	.align	4
	.sectionentsize	8
	.align		4
        /*0000*/ 	.word	0x00000000
	.align		4
        /*0004*/ 	.word	0xffffffff
	.align		4
        /*0008*/ 	.word	0x00000000
	.align		4
        /*000c*/ 	.word	0xfffffffe
	.align		4
        /*0010*/ 	.word	0x00000000
	.align		4
        /*0014*/ 	.word	0xfffffffd
	.align		4
        /*0018*/ 	.word	0x00000000
	.align		4
        /*001c*/ 	.word	0xfffffffc


//--------------------- .text._Z4iopsiiPiS_       --------------------------
	.section	.text._Z4iopsiiPiS_,"ax",@progbits
	.align	128
        .global         _Z4iopsiiPiS_
        .type           _Z4iopsiiPiS_,@function
        .size           _Z4iopsiiPiS_,(.L_x_2 - _Z4iopsiiPiS_)
        .other          _Z4iopsiiPiS_,@"STO_CUDA_ENTRY STV_DEFAULT"
_Z4iopsiiPiS_:
.text._Z4iopsiiPiS_:
[----:B------:R-:W-:Y:S01]  /*0000*/  LDC R1, c[0x0][0x37c] ;  /* 0x0000df00ff017b82 */ /* 0x000fe20000000800 */
[----:B------:R-:W0:Y:S07]  /*0010*/  S2R R0, SR_TID.X ;  /* 0x0000000000007919 */ /* 0x000e2e0000002100 */
[----:B------:R-:W0:Y:S01]  /*0020*/  S2UR UR4, SR_CTAID.X ;  /* 0x00000000000479c3 */ /* 0x000e220000002500 */
[----:B------:R-:W1:Y:S07]  /*0030*/  LDCU UR5, c[0x0][0x380] ;  /* 0x00007000ff0577ac */ /* 0x000e6e0008000800 */
[----:B------:R-:W0:Y:S02]  /*0040*/  LDC R7, c[0x0][0x360] ;  /* 0x0000d800ff077b82 */ /* 0x000e240000000800 */
[----:B0-----:R-:W-:-:S05]  /*0050*/  IMAD R7, R7, UR4, R0 ;  /* 0x0000000407077c24 */ /* 0x001fca000f8e0200 */
[----:B-1----:R-:W-:-:S13]  /*0060*/  ISETP.GE.AND P0, PT, R7, UR5, PT ;  /* 0x0000000507007c0c */ /* 0x002fda000bf06270 */
[----:B------:R-:W-:Y:S05]  /*0070*/  @P0 EXIT ;  /* 0x000000000000094d */ /* 0x000fea0003800000 */
[----:B------:R-:W0:Y:S01]  /*0080*/  LDC.64 R2, c[0x0][0x388] ;  /* 0x0000e200ff027b82 */ /* 0x000e220000000a00 */
[----:B------:R-:W1:Y:S01]  /*0090*/  LDCU.64 UR4, c[0x0][0x358] ;  /* 0x00006b00ff0477ac */ /* 0x000e620008000a00 */
[----:B------:R-:W2:Y:S06]  /*00a0*/  LDCU UR6, c[0x0][0x384] ;  /* 0x00007080ff0677ac */ /* 0x000eac0008000800 */
[----:B------:R-:W3:Y:S01]  /*00b0*/  LDC.64 R4, c[0x0][0x390] ;  /* 0x0000e400ff047b82 */ /* 0x000ee20000000a00 */
[----:B0-----:R-:W-:-:S06]  /*00c0*/  IMAD.WIDE R2, R7, 0x4, R2 ;  /* 0x0000000407027825 */ /* 0x001fcc00078e0202 */
[----:B-1----:R-:W2:Y:S01]  /*00d0*/  LDG.E R2, desc[UR4][R2.64] ;  /* 0x0000000402027981 */ /* 0x002ea2000c1e1900 */
[----:B---3--:R-:W-:-:S05]  /*00e0*/  IMAD.WIDE R4, R7, 0x4, R4 ;  /* 0x0000000407047825 */ /* 0x008fca00078e0204 */
[----:B------:R-:W2:Y:S02]  /*00f0*/  LDG.E R7, desc[UR4][R4.64] ;  /* 0x0000000404077981 */ /* 0x000ea4000c1e1900 */
[----:B--2---:R-:W-:-:S05]  /*0100*/  IMAD R7, R2, UR6, R7 ;  /* 0x0000000602077c24 */ /* 0x004fca000f8e0207 */
[----:B------:R-:W-:Y:S01]  /*0110*/  STG.E desc[UR4][R4.64], R7 ;  /* 0x0000000704007986 */ /* 0x000fe2000c101904 */
[----:B------:R-:W-:Y:S05]  /*0120*/  EXIT ;  /* 0x000000000000794d */ /* 0x000fea0003800000 */
.L_x_0:
[----:B------:R-:W-:-:S00]  /*0130*/  BRA `(.L_x_0) ;  /* 0xfffffffc00fc7947 */ /* 0x000fc0000383ffff */
[----:B------:R-:W-:-:S00]  /*0140*/  NOP ;  /* 0x0000000000007918 */ /* 0x000fc00000000000 */
        /* <DEDUP_REMOVED lines=11> */
.L_x_2:


//--------------------- .text._Z5flopsifPfS_      --------------------------
	.section	.text._Z5flopsifPfS_,"ax",@progbits
	.align	128
        .global         _Z5flopsifPfS_
        .type           _Z5flopsifPfS_,@function
        .size           _Z5flopsifPfS_,(.L_x_3 - _Z5flopsifPfS_)
        .other          _Z5flopsifPfS_,@"STO_CUDA_ENTRY STV_DEFAULT"
_Z5flopsifPfS_:
.text._Z5flopsifPfS_:
[----:B------:R-:W-:Y:S01]  /*0000*/  LDC R1, c[0x0][0x37c] ;  /* 0x0000df00ff017b82 */ /* 0x000fe20000000800 */
[----:B------:R-:W0:Y:S07]  /*0010*/  S2R R0, SR_TID.X ;  /* 0x0000000000007919 */ /* 0x000e2e0000002100 */
[----:B------:R-:W0:Y:S08]  /*0020*/  S2UR UR4, SR_CTAID.X ;  /* 0x00000000000479c3 */ /* 0x000e300000002500 */
[----:B------:R-:W0:Y:S08]  /*0030*/  LDC R7, c[0x0][0x360] ;  /* 0x0000d800ff077b82 */ /* 0x000e300000000800 */
[----:B------:R-:W1:Y:S01]  /*0040*/  LDC.64 R2, c[0x0][0x380] ;  /* 0x0000e000ff027b82 */ /* 0x000e620000000a00 */
[----:B0-----:R-:W-:Y:S01]  /*0050*/  IMAD R7, R7, UR4, R0 ;  /* 0x0000000407077c24 */ /* 0x001fe2000f8e0200 */
[----:B-1----:R-:W-:-:S04]  /*0060*/  FSETP.NEU.AND P0, PT, R3, 2, PT ;  /* 0x400000000300780b */ /* 0x002fc80003f0d000 */
[----:B------:R-:W-:-:S13]  /*0070*/  ISETP.GE.OR P0, PT, R7, R2, P0 ;  /* 0x000000020700720c */ /* 0x000fda0000706670 */
[----:B------:R-:W-:Y:S05]  /*0080*/  @P0 EXIT ;  /* 0x000000000000094d */ /* 0x000fea0003800000 */
[----:B------:R-:W0:Y:S01]  /*0090*/  LDC.64 R2, c[0x0][0x388] ;  /* 0x0000e200ff027b82 */ /* 0x000e220000000a00 */
[----:B------:R-:W1:Y:S07]  /*00a0*/  LDCU.64 UR4, c[0x0][0x358] ;  /* 0x00006b00ff0477ac */ /* 0x000e6e0008000a00 */
[----:B------:R-:W2:Y:S01]  /*00b0*/  LDC.64 R4, c[0x0][0x390] ;  /* 0x0000e400ff047b82 */ /* 0x000ea20000000a00 */
[----:B0-----:R-:W-:-:S06]  /*00c0*/  IMAD.WIDE R2, R7, 0x4, R2 ;  /* 0x0000000407027825 */ /* 0x001fcc00078e0202 */
[----:B-1----:R-:W3:Y:S01]  /*00d0*/  LDG.E R2, desc[UR4][R2.64] ;  /* 0x0000000402027981 */ /* 0x002ee2000c1e1900 */
[----:B--2---:R-:W-:-:S05]  /*00e0*/  IMAD.WIDE R4, R7, 0x4, R4 ;  /* 0x0000000407047825 */ /* 0x004fca00078e0204 */
[----:B------:R-:W3:Y:S02]  /*00f0*/  LDG.E R7, desc[UR4][R4.64] ;  /* 0x0000000404077981 */ /* 0x000ee4000c1e1900 */
[----:B---3--:R-:W-:-:S05]  /*0100*/  FFMA R7, R2, 2, R7 ;  /* 0x4000000002077823 */ /* 0x008fca0000000007 */
[----:B------:R-:W-:Y:S01]  /*0110*/  STG.E desc[UR4][R4.64], R7 ;  /* 0x0000000704007986 */ /* 0x000fe2000c101904 */
[----:B------:R-:W-:Y:S05]  /*0120*/  EXIT ;  /* 0x000000000000794d */ /* 0x000fea0003800000 */
.L_x_1:
        /* <DEDUP_REMOVED lines=13> */
.L_x_3:


//--------------------- .nv.shared.reserved.0     --------------------------
	.section	.nv.shared.reserved.0,"aw",@nobits
	.weak		__nv_reservedSMEM_offset_0_alias
	.size		__nv_reservedSMEM_offset_0_alias, 0, 64
	.other		__nv_reservedSMEM_offset_0_alias,@"STO_CUDA_RESERVED_SHARED STV_DEFAULT"
__nv_reservedSMEM_offset_0_alias:
	.zero		0
	.zero		64


//--------------------- .nv.constant0._Z4iopsiiPiS_ --------------------------
	.section	.nv.constant0._Z4iopsiiPiS_,"a",@progbits
	.sectionflags	@""
	.align	4
.nv.constant0._Z4iopsiiPiS_:
	.zero		920


//--------------------- .nv.constant0._Z5flopsifPfS_ --------------------------
	.section	.nv.constant0._Z5flopsifPfS_,"a",@progbits
	.sectionflags	@""
	.align	4
.nv.constant0._Z5flopsifPfS_:
	.zero		920


//--------------------- SYMBOLS --------------------------

	.type		.nv.reservedSmem.offset0,@object
	.size		.nv.reservedSmem.offset0,0x4
